	.headerflags	@"EF_CUDA_TEXMODE_UNIFIED EF_CUDA_64BIT_ADDRESS EF_CUDA_ACCELERATORS EF_CUDA_SM90 EF_CUDA_VIRTUAL_SM(EF_CUDA_SM90)"
	.elftype	@"ET_EXEC"


//--------------------- .nv.info                  --------------------------
	.section	.nv.info,"",@"SHT_CUDA_INFO"
	.align	4


	//----- nvinfo : EIATTR_REGCOUNT
	.align		4
        /*0000*/ 	.byte	0x04, 0x2f
        /*0002*/ 	.short	(.L_1 - .L_0)
	.align		4
.L_0:
        /*0004*/ 	.word	index@(triton_poi_fused_max_pool2d_with_indices_10)
        /*0008*/ 	.word	0x00000010


	//----- nvinfo : EIATTR_MIN_STACK_SIZE
	.align		4
.L_1:
        /*000c*/ 	.byte	0x04, 0x12
        /*000e*/ 	.short	(.L_3 - .L_2)
	.align		4
.L_2:
        /*0010*/ 	.word	index@(triton_poi_fused_max_pool2d_with_indices_10)
        /*0014*/ 	.word	0x00000000


	//----- nvinfo : EIATTR_FRAME_SIZE
	.align		4
.L_3:
        /*0018*/ 	.byte	0x04, 0x11
        /*001a*/ 	.short	(.L_5 - .L_4)
	.align		4
.L_4:
        /*001c*/ 	.word	index@(triton_poi_fused_max_pool2d_with_indices_10)
        /*0020*/ 	.word	0x00000000


	//----- nvinfo : EIATTR_MIN_STACK_SIZE
	.align		4
.L_5:
        /*0024*/ 	.byte	0x04, 0x12
        /*0026*/ 	.short	(.L_7 - .L_6)
	.align		4
.L_6:
        /*0028*/ 	.word	index@(triton_poi_fused_max_pool2d_with_indices_10)
        /*002c*/ 	.word	0x00000000
.L_7:


//--------------------- .nv.info.triton_poi_fused_max_pool2d_with_indices_10 --------------------------
	.section	.nv.info.triton_poi_fused_max_pool2d_with_indices_10,"",@"SHT_CUDA_INFO"
	.sectionflags	@""
	.align	4


	//----- nvinfo : EIATTR_CUDA_API_VERSION
	.align		4
        /*0000*/ 	.byte	0x04, 0x37
        /*0002*/ 	.short	(.L_9 - .L_8)
.L_8:
        /*0004*/ 	.word	0x0000007c


	//----- nvinfo : EIATTR_KPARAM_INFO
	.align		4
.L_9:
        /*0008*/ 	.byte	0x04, 0x17
        /*000a*/ 	.short	(.L_11 - .L_10)
.L_10:
        /*000c*/ 	.word	0x00000000
        /*0010*/ 	.short	0x0003
        /*0012*/ 	.short	0x0018
        /*0014*/ 	.byte	0x00, 0xf0, 0x11, 0x00


	//----- nvinfo : EIATTR_KPARAM_INFO
	.align		4
.L_11:
        /*0018*/ 	.byte	0x04, 0x17
        /*001a*/ 	.short	(.L_13 - .L_12)
.L_12:
        /*001c*/ 	.word	0x00000000
        /*0020*/ 	.short	0x0002
        /*0022*/ 	.short	0x0010
        /*0024*/ 	.byte	0x00, 0xf4, 0x21, 0x00


	//----- nvinfo : EIATTR_KPARAM_INFO
	.align		4
.L_13:
        /*0028*/ 	.byte	0x04, 0x17
        /*002a*/ 	.short	(.L_15 - .L_14)
.L_14:
        /*002c*/ 	.word	0x00000000
        /*0030*/ 	.short	0x0001
        /*0032*/ 	.short	0x0008
        /*0034*/ 	.byte	0x00, 0xf4, 0x21, 0x00


	//----- nvinfo : EIATTR_KPARAM_INFO
	.align		4
.L_15:
        /*0038*/ 	.byte	0x04, 0x17
        /*003a*/ 	.short	(.L_17 - .L_16)
.L_16:
        /*003c*/ 	.word	0x00000000
        /*0040*/ 	.short	0x0000
        /*0042*/ 	.short	0x0000
        /*0044*/ 	.byte	0x00, 0xf4, 0x21, 0x00


	//----- nvinfo : EIATTR_SPARSE_MMA_MASK
	.align		4
.L_17:
        /*0048*/ 	.byte	0x03, 0x50
        /*004a*/ 	.short	0x0000


	//----- nvinfo : EIATTR_MAXREG_COUNT
	.align		4
        /*004c*/ 	.byte	0x03, 0x1b
        /*004e*/ 	.short	0x00ff


	//----- nvinfo : EIATTR_EXIT_INSTR_OFFSETS
	.align		4
        /*0050*/ 	.byte	0x04, 0x1c
        /*0052*/ 	.short	(.L_19 - .L_18)


	//   ....[0]....
.L_18:
        /*0054*/ 	.word	0x00000410


	//----- nvinfo : EIATTR_REQNTID
	.align		4
.L_19:
        /*0058*/ 	.byte	0x04, 0x10
        /*005a*/ 	.short	(.L_21 - .L_20)
.L_20:
        /*005c*/ 	.word	0x00000100
        /*0060*/ 	.word	0x00000001
        /*0064*/ 	.word	0x00000001


	//----- nvinfo : EIATTR_CBANK_PARAM_SIZE
	.align		4
.L_21:
        /*0068*/ 	.byte	0x03, 0x19
        /*006a*/ 	.short	0x001c


	//----- nvinfo : EIATTR_PARAM_CBANK
	.align		4
        /*006c*/ 	.byte	0x04, 0x0a
        /*006e*/ 	.short	(.L_23 - .L_22)
	.align		4
.L_22:
        /*0070*/ 	.word	index@(.nv.constant0.triton_poi_fused_max_pool2d_with_indices_10)
        /*0074*/ 	.short	0x0210
        /*0076*/ 	.short	0x001c


	//----- nvinfo : EIATTR_SW_WAR
	.align		4
.L_23:
        /*0078*/ 	.byte	0x04, 0x36
        /*007a*/ 	.short	(.L_25 - .L_24)
.L_24:
        /*007c*/ 	.word	0x00000008
.L_25:


//--------------------- .nv.callgraph             --------------------------
	.section	.nv.callgraph,"",@"SHT_CUDA_CALLGRAPH"
	.align	4
	.sectionentsize	8
	.align		4
        /*0000*/ 	.word	0x00000000
	.align		4
        /*0004*/ 	.word	0xffffffff
	.align		4
        /*0008*/ 	.word	0x00000000
	.align		4
        /*000c*/ 	.word	0xfffffffe
	.align		4
        /*0010*/ 	.word	0x00000000
	.align		4
        /*0014*/ 	.word	0xfffffffd
	.align		4
        /*0018*/ 	.word	0x00000000
	.align		4
        /*001c*/ 	.word	0xfffffffc


//--------------------- .text.triton_poi_fused_max_pool2d_with_indices_10 --------------------------
	.section	.text.triton_poi_fused_max_pool2d_with_indices_10,"ax",@progbits
	.align	128
        .global         triton_poi_fused_max_pool2d_with_indices_10
        .type           triton_poi_fused_max_pool2d_with_indices_10,@function
        .size           triton_poi_fused_max_pool2d_with_indices_10,(.L_x_1 - triton_poi_fused_max_pool2d_with_indices_10)
        .other          triton_poi_fused_max_pool2d_with_indices_10,@"STO_CUDA_ENTRY STV_DEFAULT"
triton_poi_fused_max_pool2d_with_indices_10:
.text.triton_poi_fused_max_pool2d_with_indices_10:
[----:B------:R-:W-:Y:S01]  /*0000*/  LDC R1, c[0x0][0x28] ;  /* 0x00000a00ff017b82 */ /* 0x000fe20000000800 */
[----:B------:R-:W1:Y:S01]  /*0010*/  S2R R0, SR_TID.X ;  /* 0x0000000000007919 */ /* 0x000e620000002100 */
[----:B------:R-:W-:Y:S01]  /*0020*/  ULDC.64 UR4, c[0x0][0x208] ;  /* 0x0000820000047ab9 */ /* 0x000fe20000000a00 */
[----:B------:R-:W-:Y:S01]  /*0030*/  ULDC.64 UR6, c[0x0][0x220] ;  /* 0x0000880000067ab9 */ /* 0x000fe20000000a00 */
[----:B------:R-:W2:Y:S01]  /*0040*/  S2R R3, SR_CTAID.X ;  /* 0x0000000000037919 */ /* 0x000ea20000002500 */
[----:B-1----:R-:W-:Y:S01]  /*0050*/  IMAD.SHL.U32 R0, R0, 0x2, RZ ;  /* 0x0000000200007824 */ /* 0x002fe200078e00ff */
[----:B--2---:R-:W-:-:S04]  /*0060*/  SHF.R.S32.HI R5, RZ, 0x16, R3 ;  /* 0x00000016ff057819 */ /* 0x004fc80000011403 */
[----:B------:R-:W-:Y:S02]  /*0070*/  LOP3.LUT R0, R0, 0x1fe, RZ, 0xc0, !PT ;  /* 0x000001fe00007812 */ /* 0x000fe400078ec0ff */
[----:B------:R-:W-:-:S03]  /*0080*/  SGXT R5, R5, 0x1 ;  /* 0x000000010505781a */ /* 0x000fc60000000200 */
[----:B------:R-:W-:-:S05]  /*0090*/  IMAD R0, R3, 0x200, R0 ;  /* 0x0000020003007824 */ /* 0x000fca00078e0200 */
[----:B------:R-:W-:Y:S02]  /*00a0*/  SHF.R.S32.HI R3, RZ, 0x1f, R0 ;  /* 0x0000001fff037819 */ /* 0x000fe40000011400 */
[-C--:B------:R-:W-:Y:S02]  /*00b0*/  LEA.HI R6, R5, R0.reuse, RZ, 0xb ;  /* 0x0000000005067211 */ /* 0x080fe400078f58ff */
[----:B------:R-:W-:Y:S02]  /*00c0*/  LEA.HI R4, R3, R0, RZ, 0x7 ;  /* 0x0000000003047211 */ /* 0x000fe400078f38ff */
[----:B------:R-:W1:Y:S01]  /*00d0*/  LDC.64 R2, c[0x0][0x210] ;  /* 0x00008400ff027b82 */ /* 0x000e620000000a00 */
[----:B------:R-:W-:Y:S01]  /*00e0*/  IMAD.SHL.U32 R7, R6, 0x4, RZ ;  /* 0x0000000406077824 */ /* 0x000fe200078e00ff */
[----:B------:R-:W-:-:S04]  /*00f0*/  SHF.R.S32.HI R5, RZ, 0x7, R4 ;  /* 0x00000007ff057819 */ /* 0x000fc80000011404 */
[----:B------:R-:W-:Y:S02]  /*0100*/  LEA.HI R6, R5, R5, RZ, 0x4 ;  /* 0x0000000505067211 */ /* 0x000fe400078f20ff */
[----:B------:R-:W-:Y:S02]  /*0110*/  LOP3.LUT R8, R7, 0xffffe000, RZ, 0xc0, !PT ;  /* 0xffffe00007087812 */ /* 0x000fe400078ec0ff */
[----:B------:R-:W-:Y:S02]  /*0120*/  LOP3.LUT R7, R4, 0xffffff80, RZ, 0xc0, !PT ;  /* 0xffffff8004077812 */ /* 0x000fe400078ec0ff */
[----:B------:R-:W-:Y:S02]  /*0130*/  LOP3.LUT R6, R6, 0xfffff0, RZ, 0xc0, !PT ;  /* 0x00fffff006067812 */ /* 0x000fe400078ec0ff */
[----:B------:R-:W-:-:S03]  /*0140*/  IADD3 R7, R8, R0, -R7 ;  /* 0x0000000008077210 */ /* 0x000fc60007ffe807 */
[----:B------:R-:W-:-:S04]  /*0150*/  IMAD.IADD R6, R5, 0x1, -R6 ;  /* 0x0000000105067824 */ /* 0x000fc800078e0a06 */
[----:B------:R-:W-:-:S04]  /*0160*/  IMAD R11, R6, 0x100, R7 ;  /* 0x00000100060b7824 */ /* 0x000fc800078e0207 */
[C---:B------:R-:W-:Y:S02]  /*0170*/  VIADD R9, R11.reuse, 0x80 ;  /* 0x000000800b097836 */ /* 0x040fe40000000000 */
[----:B-1----:R-:W-:-:S04]  /*0180*/  IMAD.WIDE R6, R11, 0x4, R2 ;  /* 0x000000040b067825 */ /* 0x002fc800078e0202 */
[--C-:B------:R-:W-:Y:S02]  /*0190*/  IMAD.WIDE R8, R9, 0x4, R2.reuse ;  /* 0x0000000409087825 */ /* 0x100fe400078e0202 */
[----:B------:R-:W2:Y:S02]  /*01a0*/  LDG.E.64 R6, desc[UR4][R6.64] ;  /* 0x0000000406067981 */ /* 0x000ea4000c1e1b00 */
[----:B------:R-:W-:Y:S02]  /*01b0*/  VIADD R5, R11, 0x1000 ;  /* 0x000010000b057836 */ /* 0x000fe40000000000 */
[----:B------:R1:W2:Y:S02]  /*01c0*/  LDG.E.64 R12, desc[UR4][R8.64] ;  /* 0x00000004080c7981 */ /* 0x0002a4000c1e1b00 */
[----:B------:R-:W-:-:S04]  /*01d0*/  IMAD.WIDE R4, R5, 0x4, R2 ;  /* 0x0000000405047825 */ /* 0x000fc800078e0202 */
[----:B------:R-:W-:Y:S02]  /*01e0*/  VIADD R11, R11, 0x1080 ;  /* 0x000010800b0b7836 */ /* 0x000fe40000000000 */
[----:B------:R-:W3:Y:S02]  /*01f0*/  LDG.E.64 R4, desc[UR4][R4.64] ;  /* 0x0000000404047981 */ /* 0x000ee4000c1e1b00 */
[----:B------:R-:W-:Y:S01]  /*0200*/  IMAD.WIDE R2, R11, 0x4, R2 ;  /* 0x000000040b027825 */ /* 0x000fe200078e0202 */
[----:B-1----:R-:W1:Y:S05]  /*0210*/  LDC.64 R8, c[0x0][0x218] ;  /* 0x00008600ff087b82 */ /* 0x002e6a0000000a00 */
[----:B------:R-:W4:Y:S01]  /*0220*/  LDG.E.64 R2, desc[UR4][R2.64] ;  /* 0x0000000402027981 */ /* 0x000f22000c1e1b00 */
[----:B--2---:R-:W-:-:S02]  /*0230*/  FSETP.GT.AND P4, PT, R13, R7, PT ;  /* 0x000000070d00720b */ /* 0x004fc40003f84000 */
[----:B------:R-:W-:Y:S02]  /*0240*/  FSETP.GT.AND P3, PT, R12, R6, PT ;  /* 0x000000060c00720b */ /* 0x000fe40003f64000 */
[----:B------:R-:W-:Y:S02]  /*0250*/  FSETP.NAN.AND P0, PT, R13, R13, PT ;  /* 0x0000000d0d00720b */ /* 0x000fe40003f08000 */
[----:B---3--:R-:W-:Y:S02]  /*0260*/  FSETP.NAN.AND P6, PT, R5, R5, PT ;  /* 0x000000050500720b */ /* 0x008fe40003fc8000 */
[----:B------:R-:W-:Y:S02]  /*0270*/  FSETP.NAN.AND P5, PT, R4, R4, PT ;  /* 0x000000040400720b */ /* 0x000fe40003fa8000 */
[----:B------:R-:W-:-:S03]  /*0280*/  FSETP.NAN.AND P1, PT, R12, R12, PT ;  /* 0x0000000c0c00720b */ /* 0x000fc60003f28000 */
[----:B------:R-:W-:Y:S02]  /*0290*/  @!P4 SEL R13, R13, R7, P0 ;  /* 0x000000070d0dc207 */ /* 0x000fe40000000000 */
[----:B------:R-:W-:Y:S02]  /*02a0*/  @!P3 SEL R12, R12, R6, P1 ;  /* 0x000000060c0cb207 */ /* 0x000fe40000800000 */
[----:B------:R-:W-:Y:S02]  /*02b0*/  FSETP.GEU.AND P0, PT, R13, R5, PT ;  /* 0x000000050d00720b */ /* 0x000fe40003f0e000 */
[----:B----4-:R-:W-:Y:S02]  /*02c0*/  FSETP.NAN.AND P1, PT, R2, R2, PT ;  /* 0x000000020200720b */ /* 0x010fe40003f28000 */
[----:B------:R-:W-:Y:S02]  /*02d0*/  FSETP.GEU.AND P2, PT, R12, R4, PT ;  /* 0x000000040c00720b */ /* 0x000fe40003f4e000 */
[----:B------:R-:W-:-:S02]  /*02e0*/  @!P6 SEL R5, R5, R13, !P0 ;  /* 0x0000000d0505e207 */ /* 0x000fc40004000000 */
[----:B------:R-:W-:Y:S02]  /*02f0*/  FSETP.NAN.AND P6, PT, R3, R3, PT ;  /* 0x000000030300720b */ /* 0x000fe40003fc8000 */
[----:B------:R-:W-:Y:S02]  /*0300*/  SEL R7, RZ, 0x1, !P4 ;  /* 0x00000001ff077807 */ /* 0x000fe40006000000 */
[----:B------:R-:W-:Y:S02]  /*0310*/  @!P5 SEL R4, R4, R12, !P2 ;  /* 0x0000000c0404d207 */ /* 0x000fe40005000000 */
[----:B------:R-:W-:Y:S02]  /*0320*/  SEL R6, RZ, 0x1, !P3 ;  /* 0x00000001ff067807 */ /* 0x000fe40005800000 */
[----:B------:R-:W-:Y:S02]  /*0330*/  SEL R7, R7, 0x2, P0 ;  /* 0x0000000207077807 */ /* 0x000fe40000000000 */
[----:B------:R-:W-:-:S02]  /*0340*/  FSETP.GEU.AND P3, PT, R4, R2, PT ;  /* 0x000000020400720b */ /* 0x000fc40003f6e000 */
[----:B------:R-:W-:Y:S02]  /*0350*/  SEL R10, R6, 0x2, P2 ;  /* 0x00000002060a7807 */ /* 0x000fe40001000000 */
[----:B------:R-:W-:Y:S02]  /*0360*/  FSETP.GEU.AND P0, PT, R5, R3, PT ;  /* 0x000000030500720b */ /* 0x000fe40003f0e000 */
[----:B------:R-:W-:Y:S02]  /*0370*/  @!P1 SEL R2, R2, R4, !P3 ;  /* 0x0000000402029207 */ /* 0x000fe40005800000 */
[----:B------:R-:W-:Y:S02]  /*0380*/  SEL R10, R10, 0x3, P3 ;  /* 0x000000030a0a7807 */ /* 0x000fe40001800000 */
[----:B------:R-:W-:Y:S02]  /*0390*/  SEL R11, R7, 0x3, P0 ;  /* 0x00000003070b7807 */ /* 0x000fe40000000000 */
[----:B------:R-:W-:-:S02]  /*03a0*/  IADD3 R6, P1, R0, UR6, RZ ;  /* 0x0000000600067c10 */ /* 0x000fc4000ff3e0ff */
[----:B------:R-:W-:Y:S01]  /*03b0*/  @!P6 SEL R3, R3, R5, !P0 ;  /* 0x000000050303e207 */ /* 0x000fe20004000000 */
[C---:B-1----:R-:W-:Y:S01]  /*03c0*/  IMAD.WIDE R4, R0.reuse, 0x4, R8 ;  /* 0x0000000400047825 */ /* 0x042fe200078e0208 */
[----:B------:R-:W-:-:S03]  /*03d0*/  LEA.HI.X.SX32 R7, R0, UR7, 0x1, P1 ;  /* 0x0000000700077c11 */ /* 0x000fc600088f0eff */
[----:B------:R-:W-:Y:S01]  /*03e0*/  IMAD R11, R11, 0x100, R10 ;  /* 0x000001000b0b7824 */ /* 0x000fe200078e020a */
[----:B------:R-:W-:Y:S04]  /*03f0*/  STG.E.64 desc[UR4][R4.64], R2 ;  /* 0x0000000204007986 */ /* 0x000fe8000c101b04 */
[----:B------:R-:W-:Y:S01]  /*0400*/  STG.E.U16 desc[UR4][R6.64], R11 ;  /* 0x0000000b06007986 */ /* 0x000fe2000c101504 */
[----:B------:R-:W-:Y:S05]  /*0410*/  EXIT ;  /* 0x000000000000794d */ /* 0x000fea0003800000 */
.L_x_0:
[----:B------:R-:W-:-:S00]  /*0420*/  BRA `(.L_x_0) ;  /* 0xfffffffc00fc7947 */ /* 0x000fc0000383ffff */
[----:B------:R-:W-:-:S00]  /*0430*/  NOP ;  /* 0x0000000000007918 */ /* 0x000fc00000000000 */
        /* <DEDUP_REMOVED lines=12> */
.L_x_1:


//--------------------- .nv.constant0.triton_poi_fused_max_pool2d_with_indices_10 --------------------------
	.section	.nv.constant0.triton_poi_fused_max_pool2d_with_indices_10,"a",@progbits
	.sectionflags	@""
	.align	4
.nv.constant0.triton_poi_fused_max_pool2d_with_indices_10:
	.zero		556
